//
// Generated by NVIDIA NVVM Compiler
//
// Compiler Build ID: CL-36424714
// Cuda compilation tools, release 13.0, V13.0.88
// Based on NVVM 20.0.0
//

.version 9.0
.target sm_100
.address_size 64

	// .globl	_Z6kernelPPfi
.extern .func  (.param .b32 func_retval0) vprintf
(
	.param .b64 vprintf_param_0,
	.param .b64 vprintf_param_1
)
;
.global .align 1 .b8 $str$3[16] = {111, 32, 118, 97, 108, 111, 114, 32, 100, 101, 32, 97, 32, 101, 10};

.visible .entry _Z6kernelPPfi(
	.param .u64 .ptr .align 1 _Z6kernelPPfi_param_0,
	.param .u32 _Z6kernelPPfi_param_1
)
{
	.reg .b32 	%r<3>;
	.reg .b64 	%rd<3>;

	mov.u64 	%rd1, $str$3;
	cvta.global.u64 	%rd2, %rd1;
	{ // callseq 0, 0
	.param .b64 param0;
	st.param.b64 	[param0], %rd2;
	.param .b64 param1;
	st.param.b64 	[param1], 0;
	.param .b32 retval0;
	call.uni (retval0), 
	vprintf, 
	(
	param0, 
	param1
	);
	ld.param.b32 	%r1, [retval0];
	} // callseq 0
	ret;

}


// ===== COMPILED SASS (sm_100) =====

	.target	sm_100

	.elftype	@"ET_EXEC"


//--------------------- .note.nv.tkinfo           --------------------------
	.section	.note.nv.tkinfo,"",@"SHT_NOTE"
	.sectionflags	@"SHF_NOTE_NV_TKINFO"
	.tkinfo
        /*0018*/ 	.word	0x00000002
        /*0030*/ 	.string	""
        /*0030*/ 	.string	"ptxas"
        /*0030*/ 	.string	"Cuda compilation tools, release 13.0, V13.0.88"
        /*0030*/ 	.string	"Build cuda_13.0.r13.0/compiler.36424714_0"
        /*0030*/ 	.string	"-arch sm_100 -m 64 "



//--------------------- .note.nv.cuinfo           --------------------------
	.section	.note.nv.cuinfo,"",@"SHT_NOTE"
	.sectionflags	@"SHF_NOTE_NV_CUINFO"
        /*0018*/ 	.short	0x0002
        /*001a*/ 	.short	0x0064
        /*001c*/ 	.short	0x0082
	.zero		2


//--------------------- .nv.info                  --------------------------
	.section	.nv.info,"",@"SHT_CUDA_INFO"
	.align	4


	//----- nvinfo : EIATTR_REGCOUNT
	.align		4
        /*0000*/ 	.byte	0x04, 0x2f
        /*0002*/ 	.short	(.L_2 - .L_1)
	.align		4
.L_1:
        /*0004*/ 	.word	index@(_Z6kernelPPfi)
        /*0008*/ 	.word	0x00000018


	//----- nvinfo : EIATTR_FRAME_SIZE
	.align		4
.L_2:
        /*000c*/ 	.byte	0x04, 0x11
        /*000e*/ 	.short	(.L_4 - .L_3)
	.align		4
.L_3:
        /*0010*/ 	.word	index@(_Z6kernelPPfi)
        /*0014*/ 	.word	0x00000000


	//----- nvinfo : EIATTR_MIN_STACK_SIZE
	.align		4
.L_4:
        /*0018*/ 	.byte	0x04, 0x12
        /*001a*/ 	.short	(.L_6 - .L_5)
	.align		4
.L_5:
        /*001c*/ 	.word	index@(_Z6kernelPPfi)
        /*0020*/ 	.word	0x00000000
.L_6:


//--------------------- .nv.compat                --------------------------
	.section	.nv.compat,"",@"SHT_CUDA_COMPAT_INFO"
	.align	4
        /*0000*/ 	.byte	0x02, 0x09, 0x00, 0x00, 0x02, 0x02, 0x01, 0x00, 0x02, 0x05, 0x05, 0x00, 0x03, 0x07, 0x01, 0x01
        /*0010*/ 	.byte	0x02, 0x03, 0x00, 0x00, 0x02, 0x06, 0x01, 0x00, 0x04, 0x0b, 0x08, 0x00, 0x09, 0x00, 0x00, 0x00
        /*0020*/ 	.byte	0x00, 0x00, 0x00, 0x00


//--------------------- .nv.info._Z6kernelPPfi    --------------------------
	.section	.nv.info._Z6kernelPPfi,"",@"SHT_CUDA_INFO"
	.sectionflags	@""
	.align	4


	//----- nvinfo : EIATTR_CUDA_API_VERSION
	.align		4
        /*0000*/ 	.byte	0x04, 0x37
        /*0002*/ 	.short	(.L_8 - .L_7)
.L_7:
        /*0004*/ 	.word	0x00000082


	//----- nvinfo : EIATTR_KPARAM_INFO
	.align		4
.L_8:
        /*0008*/ 	.byte	0x04, 0x17
        /*000a*/ 	.short	(.L_10 - .L_9)
.L_9:
        /*000c*/ 	.word	0x00000000
        /*0010*/ 	.short	0x0001
        /*0012*/ 	.short	0x0008
        /*0014*/ 	.byte	0x00, 0xf0, 0x11, 0x00


	//----- nvinfo : EIATTR_KPARAM_INFO
	.align		4
.L_10:
        /*0018*/ 	.byte	0x04, 0x17
        /*001a*/ 	.short	(.L_12 - .L_11)
.L_11:
        /*001c*/ 	.word	0x00000000
        /*0020*/ 	.short	0x0000
        /*0022*/ 	.short	0x0000
        /*0024*/ 	.byte	0x00, 0xf5, 0x21, 0x00


	//----- nvinfo : EIATTR_SPARSE_MMA_MASK
	.align		4
.L_12:
        /*0028*/ 	.byte	0x03, 0x50
        /*002a*/ 	.short	0x0000


	//----- nvinfo : EIATTR_MAXREG_COUNT
	.align		4
        /*002c*/ 	.byte	0x03, 0x1b
        /*002e*/ 	.short	0x00ff


	//----- nvinfo : EIATTR_EXTERNS
	.align		4
        /*0030*/ 	.byte	0x04, 0x0f
        /*0032*/ 	.short	(.L_14 - .L_13)


	//   ....[0]....
	.align		4
.L_13:
        /*0034*/ 	.word	index@(vprintf)


	//----- nvinfo : EIATTR_MERCURY_ISA_VERSION
	.align		4
.L_14:
        /*0038*/ 	.byte	0x03, 0x5f
        /*003a*/ 	.short	0x0101


	//----- nvinfo : EIATTR_VRC_CTA_INIT_COUNT
	.align		4
        /*003c*/ 	.byte	0x02, 0x4a
	.zero		1
	.zero		1


	//----- nvinfo : EIATTR_SYSCALL_OFFSETS
	.align		4
        /*0040*/ 	.byte	0x04, 0x46
        /*0042*/ 	.short	(.L_16 - .L_15)


	//   ....[0]....
.L_15:
        /*0044*/ 	.word	0x00000080


	//----- nvinfo : EIATTR_EXIT_INSTR_OFFSETS
	.align		4
.L_16:
        /*0048*/ 	.byte	0x04, 0x1c
        /*004a*/ 	.short	(.L_18 - .L_17)


	//   ....[0]....
.L_17:
        /*004c*/ 	.word	0x00000090


	//----- nvinfo : EIATTR_CBANK_PARAM_SIZE
	.align		4
.L_18:
        /*0050*/ 	.byte	0x03, 0x19
        /*0052*/ 	.short	0x000c


	//----- nvinfo : EIATTR_PARAM_CBANK
	.align		4
        /*0054*/ 	.byte	0x04, 0x0a
        /*0056*/ 	.short	(.L_20 - .L_19)
	.align		4
.L_19:
        /*0058*/ 	.word	index@(.nv.constant0._Z6kernelPPfi)
        /*005c*/ 	.short	0x0380
        /*005e*/ 	.short	0x000c


	//----- nvinfo : EIATTR_SW_WAR
	.align		4
.L_20:
        /*0060*/ 	.byte	0x04, 0x36
        /*0062*/ 	.short	(.L_22 - .L_21)
.L_21:
        /*0064*/ 	.word	0x00000008
.L_22:


//--------------------- .nv.callgraph             --------------------------
	.section	.nv.callgraph,"",@"SHT_CUDA_CALLGRAPH"
	.align	4
	.sectionentsize	8
	.align		4
        /*0000*/ 	.word	0x00000000
	.align		4
        /*0004*/ 	.word	0xffffffff
	.align		4
        /*0008*/ 	.word	index@(_Z6kernelPPfi)
	.align		4
        /*000c*/ 	.word	index@(vprintf)
	.align		4
        /*0010*/ 	.word	0x00000000
	.align		4
        /*0014*/ 	.word	0xfffffffe
	.align		4
        /*0018*/ 	.word	0x00000000
	.align		4
        /*001c*/ 	.word	0xfffffffd
	.align		4
        /*0020*/ 	.word	0x00000000
	.align		4
        /*0024*/ 	.word	0xfffffffc


//--------------------- .nv.constant4             --------------------------
	.section	.nv.constant4,"a",@progbits
	.align	8
	.align		8
.nv.constant4:
        /*0000*/ 	.dword	vprintf
	.align		8
        /*0008*/ 	.dword	$str$3


//--------------------- .text._Z6kernelPPfi       --------------------------
	.section	.text._Z6kernelPPfi,"ax",@progbits
	.align	128
        .global         _Z6kernelPPfi
        .type           _Z6kernelPPfi,@function
        .size           _Z6kernelPPfi,(.L_x_2 - _Z6kernelPPfi)
        .other          _Z6kernelPPfi,@"STO_CUDA_ENTRY STV_DEFAULT"
_Z6kernelPPfi:
.text._Z6kernelPPfi:
[----:B------:R-:W0:Y:S01]  /*0000*/  LDC R1, c[0x0][0x37c] ;  /* 0x0000df00ff017b82 */ /* 0x000e220000000800 */
[----:B------:R-:W-:Y:S01]  /*0010*/  MOV R0, 0x0 ;  /* 0x0000000000007802 */ /* 0x000fe20000000f00 */
[----:B------:R-:W1:Y:S01]  /*0020*/  LDCU.64 UR4, c[0x4][0x8] ;  /* 0x01000100ff0477ac */ /* 0x000e620008000a00 */
[----:B------:R-:W-:-:S05]  /*0030*/  CS2R R6, SRZ ;  /* 0x0000000000067805 */ /* 0x000fca000001ff00 */
[----:B------:R2:W3:Y:S01]  /*0040*/  LDC.64 R2, c[0x4][R0] ;  /* 0x0100000000027b82 */ /* 0x0004e20000000a00 */
[----:B-1----:R-:W-:Y:S02]  /*0050*/  IMAD.U32 R4, RZ, RZ, UR4 ;  /* 0x00000004ff047e24 */ /* 0x002fe4000f8e00ff */
[----:B--2---:R-:W-:-:S07]  /*0060*/  IMAD.U32 R5, RZ, RZ, UR5 ;  /* 0x00000005ff057e24 */ /* 0x004fce000f8e00ff */
[----:B------:R-:W-:-:S07]  /*0070*/  LEPC R20, `(.L_x_0) ;  /* 0x000000001014794e */ /* 0x000fce0000000000 */
[----:B0--3--:R-:W-:Y:S05]  /*0080*/  CALL.ABS.NOINC R2 ;  /* 0x0000000002007343 */ /* 0x009fea0003c00000 */
.L_x_0:
[----:B------:R-:W-:Y:S05]  /*0090*/  EXIT ;  /* 0x000000000000794d */ /* 0x000fea0003800000 */
.L_x_1:
[----:B------:R-:W-:-:S00]  /*00a0*/  BRA `(.L_x_1) ;  /* 0xfffffffc00fc7947 */ /* 0x000fc0000383ffff */
[----:B------:R-:W-:-:S00]  /*00b0*/  NOP ;  /* 0x0000000000007918 */ /* 0x000fc00000000000 */
        /* <DEDUP_REMOVED lines=12> */
.L_x_2:


//--------------------- .nv.global.init           --------------------------
	.section	.nv.global.init,"aw",@progbits
.nv.global.init:
	.type		$str$3,@object
	.size		$str$3,(.L_0 - $str$3)
$str$3:
        /*0000*/ 	.byte	0x6f, 0x20, 0x76, 0x61, 0x6c, 0x6f, 0x72, 0x20, 0x64, 0x65, 0x20, 0x61, 0x20, 0x65, 0x0a, 0x00
.L_0:


//--------------------- .nv.shared.reserved.0     --------------------------
	.section	.nv.shared.reserved.0,"aw",@nobits
	.weak		__nv_reservedSMEM_offset_0_alias
	.size		__nv_reservedSMEM_offset_0_alias, 0, 64
	.other		__nv_reservedSMEM_offset_0_alias,@"STO_CUDA_RESERVED_SHARED STV_DEFAULT"
__nv_reservedSMEM_offset_0_alias:
	.zero		0
	.zero		64


//--------------------- .nv.constant0._Z6kernelPPfi --------------------------
	.section	.nv.constant0._Z6kernelPPfi,"a",@progbits
	.sectionflags	@""
	.align	4
.nv.constant0._Z6kernelPPfi:
	.zero		908


//--------------------- SYMBOLS --------------------------

	.type		.nv.reservedSmem.offset0,@object
	.size		.nv.reservedSmem.offset0,0x4
	.type		vprintf,@function
